//
// Generated by NVIDIA NVVM Compiler
//
// Compiler Build ID: CL-36424714
// Cuda compilation tools, release 13.0, V13.0.88
// Based on NVVM 20.0.0
//

.version 9.0
.target sm_100
.address_size 64

	// .globl	_Z10reduce_sumPiS_i
// _ZZ10reduce_sumPiS_iE5sdata has been demoted

.visible .entry _Z10reduce_sumPiS_i(
	.param .u64 .ptr .align 1 _Z10reduce_sumPiS_i_param_0,
	.param .u64 .ptr .align 1 _Z10reduce_sumPiS_i_param_1,
	.param .u32 _Z10reduce_sumPiS_i_param_2
)
{
	.reg .pred 	%p<6>;
	.reg .b32 	%r<22>;
	.reg .b64 	%rd<9>;
	// demoted variable
	.shared .align 4 .b8 _ZZ10reduce_sumPiS_iE5sdata[32];
	ld.param.u64 	%rd1, [_Z10reduce_sumPiS_i_param_0];
	ld.param.u64 	%rd2, [_Z10reduce_sumPiS_i_param_1];
	ld.param.u32 	%r11, [_Z10reduce_sumPiS_i_param_2];
	mov.u32 	%r1, %tid.x;
	mov.u32 	%r2, %ctaid.x;
	mov.u32 	%r21, %ntid.x;
	mad.lo.s32 	%r4, %r2, %r21, %r1;
	setp.ge.s32 	%p1, %r4, %r11;
	mov.b32 	%r20, 0;
	@%p1 bra 	$L__BB0_2;
	cvta.to.global.u64 	%rd3, %rd1;
	mul.wide.s32 	%rd4, %r4, 4;
	add.s64 	%rd5, %rd3, %rd4;
	ld.global.u32 	%r20, [%rd5];
$L__BB0_2:
	shl.b32 	%r12, %r1, 2;
	mov.u32 	%r13, _ZZ10reduce_sumPiS_iE5sdata;
	add.s32 	%r7, %r13, %r12;
	st.shared.u32 	[%r7], %r20;
	bar.sync 	0;
	setp.lt.u32 	%p2, %r21, 2;
	@%p2 bra 	$L__BB0_6;
$L__BB0_3:
	shr.u32 	%r9, %r21, 1;
	setp.ge.u32 	%p3, %r1, %r9;
	@%p3 bra 	$L__BB0_5;
	shl.b32 	%r14, %r9, 2;
	add.s32 	%r15, %r7, %r14;
	ld.shared.u32 	%r16, [%r15];
	ld.shared.u32 	%r17, [%r7];
	add.s32 	%r18, %r17, %r16;
	st.shared.u32 	[%r7], %r18;
$L__BB0_5:
	bar.sync 	0;
	setp.gt.u32 	%p4, %r21, 3;
	mov.u32 	%r21, %r9;
	@%p4 bra 	$L__BB0_3;
$L__BB0_6:
	setp.ne.s32 	%p5, %r1, 0;
	@%p5 bra 	$L__BB0_8;
	ld.shared.u32 	%r19, [_ZZ10reduce_sumPiS_iE5sdata];
	cvta.to.global.u64 	%rd6, %rd2;
	mul.wide.u32 	%rd7, %r2, 4;
	add.s64 	%rd8, %rd6, %rd7;
	st.global.u32 	[%rd8], %r19;
$L__BB0_8:
	ret;

}


// ===== COMPILED SASS (sm_100) =====

	.target	sm_100

	.elftype	@"ET_EXEC"


//--------------------- .note.nv.tkinfo           --------------------------
	.section	.note.nv.tkinfo,"",@"SHT_NOTE"
	.sectionflags	@"SHF_NOTE_NV_TKINFO"
	.tkinfo
        /*0018*/ 	.word	0x00000002
        /*0030*/ 	.string	""
        /*0030*/ 	.string	"ptxas"
        /*0030*/ 	.string	"Cuda compilation tools, release 13.0, V13.0.88"
        /*0030*/ 	.string	"Build cuda_13.0.r13.0/compiler.36424714_0"
        /*0030*/ 	.string	"-arch sm_100 -m 64 "



//--------------------- .note.nv.cuinfo           --------------------------
	.section	.note.nv.cuinfo,"",@"SHT_NOTE"
	.sectionflags	@"SHF_NOTE_NV_CUINFO"
        /*0018*/ 	.short	0x0002
        /*001a*/ 	.short	0x0064
        /*001c*/ 	.short	0x0082
	.zero		2


//--------------------- .nv.info                  --------------------------
	.section	.nv.info,"",@"SHT_CUDA_INFO"
	.align	4


	//----- nvinfo : EIATTR_REGCOUNT
	.align		4
        /*0000*/ 	.byte	0x04, 0x2f
        /*0002*/ 	.short	(.L_1 - .L_0)
	.align		4
.L_0:
        /*0004*/ 	.word	index@(_Z10reduce_sumPiS_i)
        /*0008*/ 	.word	0x0000000b


	//----- nvinfo : EIATTR_FRAME_SIZE
	.align		4
.L_1:
        /*000c*/ 	.byte	0x04, 0x11
        /*000e*/ 	.short	(.L_3 - .L_2)
	.align		4
.L_2:
        /*0010*/ 	.word	index@(_Z10reduce_sumPiS_i)
        /*0014*/ 	.word	0x00000000


	//----- nvinfo : EIATTR_MIN_STACK_SIZE
	.align		4
.L_3:
        /*0018*/ 	.byte	0x04, 0x12
        /*001a*/ 	.short	(.L_5 - .L_4)
	.align		4
.L_4:
        /*001c*/ 	.word	index@(_Z10reduce_sumPiS_i)
        /*0020*/ 	.word	0x00000000
.L_5:


//--------------------- .nv.compat                --------------------------
	.section	.nv.compat,"",@"SHT_CUDA_COMPAT_INFO"
	.align	4
        /*0000*/ 	.byte	0x02, 0x09, 0x00, 0x00, 0x02, 0x02, 0x01, 0x00, 0x02, 0x05, 0x05, 0x00, 0x03, 0x07, 0x01, 0x01
        /*0010*/ 	.byte	0x02, 0x03, 0x00, 0x00, 0x02, 0x06, 0x01, 0x00, 0x04, 0x0b, 0x08, 0x00, 0x09, 0x00, 0x00, 0x00
        /*0020*/ 	.byte	0x00, 0x00, 0x00, 0x00


//--------------------- .nv.info._Z10reduce_sumPiS_i --------------------------
	.section	.nv.info._Z10reduce_sumPiS_i,"",@"SHT_CUDA_INFO"
	.sectionflags	@""
	.align	4


	//----- nvinfo : EIATTR_CUDA_API_VERSION
	.align		4
        /*0000*/ 	.byte	0x04, 0x37
        /*0002*/ 	.short	(.L_7 - .L_6)
.L_6:
        /*0004*/ 	.word	0x00000082


	//----- nvinfo : EIATTR_KPARAM_INFO
	.align		4
.L_7:
        /*0008*/ 	.byte	0x04, 0x17
        /*000a*/ 	.short	(.L_9 - .L_8)
.L_8:
        /*000c*/ 	.word	0x00000000
        /*0010*/ 	.short	0x0002
        /*0012*/ 	.short	0x0010
        /*0014*/ 	.byte	0x00, 0xf0, 0x11, 0x00


	//----- nvinfo : EIATTR_KPARAM_INFO
	.align		4
.L_9:
        /*0018*/ 	.byte	0x04, 0x17
        /*001a*/ 	.short	(.L_11 - .L_10)
.L_10:
        /*001c*/ 	.word	0x00000000
        /*0020*/ 	.short	0x0001
        /*0022*/ 	.short	0x0008
        /*0024*/ 	.byte	0x00, 0xf5, 0x21, 0x00


	//----- nvinfo : EIATTR_KPARAM_INFO
	.align		4
.L_11:
        /*0028*/ 	.byte	0x04, 0x17
        /*002a*/ 	.short	(.L_13 - .L_12)
.L_12:
        /*002c*/ 	.word	0x00000000
        /*0030*/ 	.short	0x0000
        /*0032*/ 	.short	0x0000
        /*0034*/ 	.byte	0x00, 0xf5, 0x21, 0x00


	//----- nvinfo : EIATTR_SPARSE_MMA_MASK
	.align		4
.L_13:
        /*0038*/ 	.byte	0x03, 0x50
        /*003a*/ 	.short	0x0000


	//----- nvinfo : EIATTR_MAXREG_COUNT
	.align		4
        /*003c*/ 	.byte	0x03, 0x1b
        /*003e*/ 	.short	0x00ff


	//----- nvinfo : EIATTR_NUM_BARRIERS
	.align		4
        /*0040*/ 	.byte	0x02, 0x4c
        /*0042*/ 	.byte	0x01
	.zero		1


	//----- nvinfo : EIATTR_MERCURY_ISA_VERSION
	.align		4
        /*0044*/ 	.byte	0x03, 0x5f
        /*0046*/ 	.short	0x0101


	//----- nvinfo : EIATTR_VRC_CTA_INIT_COUNT
	.align		4
        /*0048*/ 	.byte	0x02, 0x4a
	.zero		1
	.zero		1


	//----- nvinfo : EIATTR_EXIT_INSTR_OFFSETS
	.align		4
        /*004c*/ 	.byte	0x04, 0x1c
        /*004e*/ 	.short	(.L_15 - .L_14)


	//   ....[0]....
.L_14:
        /*0050*/ 	.word	0x00000210


	//   ....[1]....
        /*0054*/ 	.word	0x00000290


	//----- nvinfo : EIATTR_CBANK_PARAM_SIZE
	.align		4
.L_15:
        /*0058*/ 	.byte	0x03, 0x19
        /*005a*/ 	.short	0x0014


	//----- nvinfo : EIATTR_PARAM_CBANK
	.align		4
        /*005c*/ 	.byte	0x04, 0x0a
        /*005e*/ 	.short	(.L_17 - .L_16)
	.align		4
.L_16:
        /*0060*/ 	.word	index@(.nv.constant0._Z10reduce_sumPiS_i)
        /*0064*/ 	.short	0x0380
        /*0066*/ 	.short	0x0014


	//----- nvinfo : EIATTR_SW_WAR
	.align		4
.L_17:
        /*0068*/ 	.byte	0x04, 0x36
        /*006a*/ 	.short	(.L_19 - .L_18)
.L_18:
        /*006c*/ 	.word	0x00000008
.L_19:


//--------------------- .nv.callgraph             --------------------------
	.section	.nv.callgraph,"",@"SHT_CUDA_CALLGRAPH"
	.align	4
	.sectionentsize	8
	.align		4
        /*0000*/ 	.word	0x00000000
	.align		4
        /*0004*/ 	.word	0xffffffff
	.align		4
        /*0008*/ 	.word	0x00000000
	.align		4
        /*000c*/ 	.word	0xfffffffe
	.align		4
        /*0010*/ 	.word	0x00000000
	.align		4
        /*0014*/ 	.word	0xfffffffd
	.align		4
        /*0018*/ 	.word	0x00000000
	.align		4
        /*001c*/ 	.word	0xfffffffc


//--------------------- .text._Z10reduce_sumPiS_i --------------------------
	.section	.text._Z10reduce_sumPiS_i,"ax",@progbits
	.align	128
        .global         _Z10reduce_sumPiS_i
        .type           _Z10reduce_sumPiS_i,@function
        .size           _Z10reduce_sumPiS_i,(.L_x_3 - _Z10reduce_sumPiS_i)
        .other          _Z10reduce_sumPiS_i,@"STO_CUDA_ENTRY STV_DEFAULT"
_Z10reduce_sumPiS_i:
.text._Z10reduce_sumPiS_i:
[----:B------:R-:W-:Y:S01]  /*0000*/  LDC R1, c[0x0][0x37c] ;  /* 0x0000df00ff017b82 */ /* 0x000fe20000000800 */
[----:B------:R-:W0:Y:S01]  /*0010*/  S2R R6, SR_TID.X ;  /* 0x0000000000067919 */ /* 0x000e220000002100 */
[----:B------:R-:W0:Y:S01]  /*0020*/  LDCU UR8, c[0x0][0x360] ;  /* 0x00006c00ff0877ac */ /* 0x000e220008000800 */
[----:B------:R-:W-:Y:S01]  /*0030*/  IMAD.MOV.U32 R4, RZ, RZ, RZ ;  /* 0x000000ffff047224 */ /* 0x000fe200078e00ff */
[----:B------:R-:W0:Y:S01]  /*0040*/  S2R R7, SR_CTAID.X ;  /* 0x0000000000077919 */ /* 0x000e220000002500 */
[----:B------:R-:W1:Y:S01]  /*0050*/  LDCU UR4, c[0x0][0x390] ;  /* 0x00007200ff0477ac */ /* 0x000e620008000800 */
[----:B------:R-:W2:Y:S01]  /*0060*/  LDCU.64 UR6, c[0x0][0x358] ;  /* 0x00006b00ff0677ac */ /* 0x000ea20008000a00 */
[----:B0-----:R-:W-:-:S05]  /*0070*/  IMAD R5, R7, UR8, R6 ;  /* 0x0000000807057c24 */ /* 0x001fca000f8e0206 */
[----:B-1----:R-:W-:-:S13]  /*0080*/  ISETP.GE.AND P0, PT, R5, UR4, PT ;  /* 0x0000000405007c0c */ /* 0x002fda000bf06270 */
[----:B------:R-:W0:Y:S02]  /*0090*/  @!P0 LDC.64 R2, c[0x0][0x380] ;  /* 0x0000e000ff028b82 */ /* 0x000e240000000a00 */
[----:B0-----:R-:W-:-:S05]  /*00a0*/  @!P0 IMAD.WIDE R2, R5, 0x4, R2 ;  /* 0x0000000405028825 */ /* 0x001fca00078e0202 */
[----:B--2---:R-:W2:Y:S01]  /*00b0*/  @!P0 LDG.E R4, desc[UR6][R2.64] ;  /* 0x0000000602048981 */ /* 0x004ea2000c1e1900 */
[----:B------:R-:W0:Y:S01]  /*00c0*/  S2UR UR5, SR_CgaCtaId ;  /* 0x00000000000579c3 */ /* 0x000e220000008800 */
[----:B------:R-:W-:Y:S01]  /*00d0*/  IMAD.U32 R0, RZ, RZ, UR8 ;  /* 0x00000008ff007e24 */ /* 0x000fe2000f8e00ff */
[----:B------:R-:W-:Y:S01]  /*00e0*/  UMOV UR4, 0x400 ;  /* 0x0000040000047882 */ /* 0x000fe20000000000 */
[----:B------:R-:W-:-:S03]  /*00f0*/  ISETP.NE.AND P0, PT, R6, RZ, PT ;  /* 0x000000ff0600720c */ /* 0x000fc60003f05270 */
[----:B------:R-:W-:Y:S01]  /*0100*/  ISETP.GE.U32.AND P1, PT, R0, 0x2, PT ;  /* 0x000000020000780c */ /* 0x000fe20003f26070 */
[----:B0-----:R-:W-:-:S06]  /*0110*/  ULEA UR4, UR5, UR4, 0x18 ;  /* 0x0000000405047291 */ /* 0x001fcc000f8ec0ff */
[----:B------:R-:W-:-:S05]  /*0120*/  LEA R5, R6, UR4, 0x2 ;  /* 0x0000000406057c11 */ /* 0x000fca000f8e10ff */
[----:B--2---:R0:W-:Y:S01]  /*0130*/  STS [R5], R4 ;  /* 0x0000000405007388 */ /* 0x0041e20000000800 */
[----:B------:R-:W-:Y:S06]  /*0140*/  BAR.SYNC.DEFER_BLOCKING 0x0 ;  /* 0x0000000000007b1d */ /* 0x000fec0000010000 */
[----:B------:R-:W-:Y:S05]  /*0150*/  @!P1 BRA `(.L_x_0) ;  /* 0x00000000002c9947 */ /* 0x000fea0003800000 */
.L_x_1:
[----:B------:R-:W-:-:S04]  /*0160*/  SHF.R.U32.HI R8, RZ, 0x1, R0 ;  /* 0x00000001ff087819 */ /* 0x000fc80000011600 */
[----:B------:R-:W-:-:S13]  /*0170*/  ISETP.GE.U32.AND P1, PT, R6, R8, PT ;  /* 0x000000080600720c */ /* 0x000fda0003f26070 */
[----:B------:R-:W-:Y:S01]  /*0180*/  @!P1 LEA R2, R8, R5, 0x2 ;  /* 0x0000000508029211 */ /* 0x000fe200078e10ff */
[----:B------:R-:W-:Y:S05]  /*0190*/  @!P1 LDS R3, [R5] ;  /* 0x0000000005039984 */ /* 0x000fea0000000800 */
[----:B------:R-:W0:Y:S02]  /*01a0*/  @!P1 LDS R2, [R2] ;  /* 0x0000000002029984 */ /* 0x000e240000000800 */
[----:B0-----:R-:W-:-:S05]  /*01b0*/  @!P1 IMAD.IADD R4, R2, 0x1, R3 ;  /* 0x0000000102049824 */ /* 0x001fca00078e0203 */
[----:B------:R1:W-:Y:S01]  /*01c0*/  @!P1 STS [R5], R4 ;  /* 0x0000000405009388 */ /* 0x0003e20000000800 */
[----:B------:R-:W-:Y:S01]  /*01d0*/  BAR.SYNC.DEFER_BLOCKING 0x0 ;  /* 0x0000000000007b1d */ /* 0x000fe20000010000 */
[----:B------:R-:W-:Y:S02]  /*01e0*/  ISETP.GT.U32.AND P1, PT, R0, 0x3, PT ;  /* 0x000000030000780c */ /* 0x000fe40003f24070 */
[----:B------:R-:W-:-:S11]  /*01f0*/  MOV R0, R8 ;  /* 0x0000000800007202 */ /* 0x000fd60000000f00 */
[----:B-1----:R-:W-:Y:S05]  /*0200*/  @P1 BRA `(.L_x_1) ;  /* 0xfffffffc00d41947 */ /* 0x002fea000383ffff */
.L_x_0:
[----:B------:R-:W-:Y:S05]  /*0210*/  @P0 EXIT ;  /* 0x000000000000094d */ /* 0x000fea0003800000 */
[----:B------:R-:W1:Y:S01]  /*0220*/  S2UR UR5, SR_CgaCtaId ;  /* 0x00000000000579c3 */ /* 0x000e620000008800 */
[----:B------:R-:W-:-:S07]  /*0230*/  UMOV UR4, 0x400 ;  /* 0x0000040000047882 */ /* 0x000fce0000000000 */
[----:B------:R-:W2:Y:S01]  /*0240*/  LDC.64 R2, c[0x0][0x388] ;  /* 0x0000e200ff027b82 */ /* 0x000ea20000000a00 */
[----:B-1----:R-:W-:Y:S01]  /*0250*/  ULEA UR4, UR5, UR4, 0x18 ;  /* 0x0000000405047291 */ /* 0x002fe2000f8ec0ff */
[----:B--2---:R-:W-:-:S08]  /*0260*/  IMAD.WIDE.U32 R2, R7, 0x4, R2 ;  /* 0x0000000407027825 */ /* 0x004fd000078e0002 */
[----:B0-----:R-:W0:Y:S04]  /*0270*/  LDS R5, [UR4] ;  /* 0x00000004ff057984 */ /* 0x001e280008000800 */
[----:B0-----:R-:W-:Y:S01]  /*0280*/  STG.E desc[UR6][R2.64], R5 ;  /* 0x0000000502007986 */ /* 0x001fe2000c101906 */
[----:B------:R-:W-:Y:S05]  /*0290*/  EXIT ;  /* 0x000000000000794d */ /* 0x000fea0003800000 */
.L_x_2:
[----:B------:R-:W-:-:S00]  /*02a0*/  BRA `(.L_x_2) ;  /* 0xfffffffc00fc7947 */ /* 0x000fc0000383ffff */
[----:B------:R-:W-:-:S00]  /*02b0*/  NOP ;  /* 0x0000000000007918 */ /* 0x000fc00000000000 */
        /* <DEDUP_REMOVED lines=12> */
.L_x_3:


//--------------------- .nv.shared._Z10reduce_sumPiS_i --------------------------
	.section	.nv.shared._Z10reduce_sumPiS_i,"aw",@nobits
	.sectionflags	@""
	.align	4
.nv.shared._Z10reduce_sumPiS_i:
	.zero		1056


//--------------------- .nv.shared.reserved.0     --------------------------
	.section	.nv.shared.reserved.0,"aw",@nobits
	.weak		__nv_reservedSMEM_offset_0_alias
	.size		__nv_reservedSMEM_offset_0_alias, 0, 64
	.other		__nv_reservedSMEM_offset_0_alias,@"STO_CUDA_RESERVED_SHARED STV_DEFAULT"
__nv_reservedSMEM_offset_0_alias:
	.zero		0
	.zero		64


//--------------------- .nv.constant0._Z10reduce_sumPiS_i --------------------------
	.section	.nv.constant0._Z10reduce_sumPiS_i,"a",@progbits
	.sectionflags	@""
	.align	4
.nv.constant0._Z10reduce_sumPiS_i:
	.zero		916


//--------------------- SYMBOLS --------------------------

	.type		.nv.reservedSmem.offset0,@object
	.size		.nv.reservedSmem.offset0,0x4
	.type		.nv.reservedSmem.cap,@object
	.size		.nv.reservedSmem.cap,0x4
